//
// Generated by NVIDIA NVVM Compiler
//
// Compiler Build ID: CL-36424714
// Cuda compilation tools, release 13.0, V13.0.88
// Based on NVVM 20.0.0
//

.version 9.0
.target sm_100
.address_size 64

	// .globl	_Z3addPiS_
.global .align 4 .b8 globalArray[128];

.visible .entry _Z3addPiS_(
	.param .u64 .ptr .align 1 _Z3addPiS__param_0,
	.param .u64 .ptr .align 1 _Z3addPiS__param_1
)
{
	.reg .pred 	%p<3>;
	.reg .b32 	%r<15>;
	.reg .b64 	%rd<15>;

	ld.param.u64 	%rd5, [_Z3addPiS__param_0];
	ld.param.u64 	%rd3, [_Z3addPiS__param_1];
	cvta.to.global.u64 	%rd6, %rd5;
	mov.u32 	%r6, %tid.x;
	mul.wide.u32 	%rd7, %r6, 4;
	add.s64 	%rd8, %rd6, %rd7;
	ld.global.u32 	%r14, [%rd8];
	setp.eq.s32 	%p1, %r14, 0;
	mov.b64 	%rd14, 0;
	@%p1 bra 	$L__BB0_4;
	mov.b32 	%r13, 0;
$L__BB0_2:
	add.s32 	%r13, %r13, 1;
	shr.u32 	%r8, %r14, 31;
	add.s32 	%r9, %r14, %r8;
	shr.s32 	%r5, %r9, 1;
	add.s32 	%r10, %r14, 1;
	setp.gt.u32 	%p2, %r10, 2;
	mov.u32 	%r14, %r5;
	@%p2 bra 	$L__BB0_2;
	cvt.u64.u32 	%rd14, %r13;
$L__BB0_4:
	cvta.to.global.u64 	%rd9, %rd3;
	shl.b64 	%rd10, %rd14, 2;
	mov.u64 	%rd11, globalArray;
	add.s64 	%rd12, %rd11, %rd10;
	atom.global.add.u32 	%r11, [%rd12], 1;
	ld.global.u32 	%r12, [%rd12];
	add.s64 	%rd13, %rd9, %rd10;
	st.global.u32 	[%rd13], %r12;
	ret;

}


// ===== COMPILED SASS (sm_100) =====

	.target	sm_100

	.elftype	@"ET_EXEC"


//--------------------- .note.nv.tkinfo           --------------------------
	.section	.note.nv.tkinfo,"",@"SHT_NOTE"
	.sectionflags	@"SHF_NOTE_NV_TKINFO"
	.tkinfo
        /*0018*/ 	.word	0x00000002
        /*0030*/ 	.string	""
        /*0030*/ 	.string	"ptxas"
        /*0030*/ 	.string	"Cuda compilation tools, release 13.0, V13.0.88"
        /*0030*/ 	.string	"Build cuda_13.0.r13.0/compiler.36424714_0"
        /*0030*/ 	.string	"-arch sm_100 -m 64 "



//--------------------- .note.nv.cuinfo           --------------------------
	.section	.note.nv.cuinfo,"",@"SHT_NOTE"
	.sectionflags	@"SHF_NOTE_NV_CUINFO"
        /*0018*/ 	.short	0x0002
        /*001a*/ 	.short	0x0064
        /*001c*/ 	.short	0x0082
	.zero		2


//--------------------- .nv.info                  --------------------------
	.section	.nv.info,"",@"SHT_CUDA_INFO"
	.align	4


	//----- nvinfo : EIATTR_REGCOUNT
	.align		4
        /*0000*/ 	.byte	0x04, 0x2f
        /*0002*/ 	.short	(.L_2 - .L_1)
	.align		4
.L_1:
        /*0004*/ 	.word	index@(_Z3addPiS_)
        /*0008*/ 	.word	0x0000000c


	//----- nvinfo : EIATTR_FRAME_SIZE
	.align		4
.L_2:
        /*000c*/ 	.byte	0x04, 0x11
        /*000e*/ 	.short	(.L_4 - .L_3)
	.align		4
.L_3:
        /*0010*/ 	.word	index@(_Z3addPiS_)
        /*0014*/ 	.word	0x00000000


	//----- nvinfo : EIATTR_MIN_STACK_SIZE
	.align		4
.L_4:
        /*0018*/ 	.byte	0x04, 0x12
        /*001a*/ 	.short	(.L_6 - .L_5)
	.align		4
.L_5:
        /*001c*/ 	.word	index@(_Z3addPiS_)
        /*0020*/ 	.word	0x00000000
.L_6:


//--------------------- .nv.compat                --------------------------
	.section	.nv.compat,"",@"SHT_CUDA_COMPAT_INFO"
	.align	4
        /*0000*/ 	.byte	0x02, 0x09, 0x00, 0x00, 0x02, 0x02, 0x01, 0x00, 0x02, 0x05, 0x05, 0x00, 0x03, 0x07, 0x01, 0x01
        /*0010*/ 	.byte	0x02, 0x03, 0x00, 0x00, 0x02, 0x06, 0x01, 0x00, 0x04, 0x0b, 0x08, 0x00, 0x09, 0x00, 0x00, 0x00
        /*0020*/ 	.byte	0x00, 0x00, 0x00, 0x00


//--------------------- .nv.info._Z3addPiS_       --------------------------
	.section	.nv.info._Z3addPiS_,"",@"SHT_CUDA_INFO"
	.sectionflags	@""
	.align	4


	//----- nvinfo : EIATTR_CUDA_API_VERSION
	.align		4
        /*0000*/ 	.byte	0x04, 0x37
        /*0002*/ 	.short	(.L_8 - .L_7)
.L_7:
        /*0004*/ 	.word	0x00000082


	//----- nvinfo : EIATTR_KPARAM_INFO
	.align		4
.L_8:
        /*0008*/ 	.byte	0x04, 0x17
        /*000a*/ 	.short	(.L_10 - .L_9)
.L_9:
        /*000c*/ 	.word	0x00000000
        /*0010*/ 	.short	0x0001
        /*0012*/ 	.short	0x0008
        /*0014*/ 	.byte	0x00, 0xf5, 0x21, 0x00


	//----- nvinfo : EIATTR_KPARAM_INFO
	.align		4
.L_10:
        /*0018*/ 	.byte	0x04, 0x17
        /*001a*/ 	.short	(.L_12 - .L_11)
.L_11:
        /*001c*/ 	.word	0x00000000
        /*0020*/ 	.short	0x0000
        /*0022*/ 	.short	0x0000
        /*0024*/ 	.byte	0x00, 0xf5, 0x21, 0x00


	//----- nvinfo : EIATTR_SPARSE_MMA_MASK
	.align		4
.L_12:
        /*0028*/ 	.byte	0x03, 0x50
        /*002a*/ 	.short	0x0000


	//----- nvinfo : EIATTR_MAXREG_COUNT
	.align		4
        /*002c*/ 	.byte	0x03, 0x1b
        /*002e*/ 	.short	0x00ff


	//----- nvinfo : EIATTR_MERCURY_ISA_VERSION
	.align		4
        /*0030*/ 	.byte	0x03, 0x5f
        /*0032*/ 	.short	0x0101


	//----- nvinfo : EIATTR_VRC_CTA_INIT_COUNT
	.align		4
        /*0034*/ 	.byte	0x02, 0x4a
	.zero		1
	.zero		1


	//----- nvinfo : EIATTR_EXIT_INSTR_OFFSETS
	.align		4
        /*0038*/ 	.byte	0x04, 0x1c
        /*003a*/ 	.short	(.L_14 - .L_13)


	//   ....[0]....
.L_13:
        /*003c*/ 	.word	0x00000210


	//----- nvinfo : EIATTR_CRS_STACK_SIZE
	.align		4
.L_14:
        /*0040*/ 	.byte	0x04, 0x1e
        /*0042*/ 	.short	(.L_16 - .L_15)
.L_15:
        /*0044*/ 	.word	0x00000000


	//----- nvinfo : EIATTR_CBANK_PARAM_SIZE
	.align		4
.L_16:
        /*0048*/ 	.byte	0x03, 0x19
        /*004a*/ 	.short	0x0010


	//----- nvinfo : EIATTR_PARAM_CBANK
	.align		4
        /*004c*/ 	.byte	0x04, 0x0a
        /*004e*/ 	.short	(.L_18 - .L_17)
	.align		4
.L_17:
        /*0050*/ 	.word	index@(.nv.constant0._Z3addPiS_)
        /*0054*/ 	.short	0x0380
        /*0056*/ 	.short	0x0010


	//----- nvinfo : EIATTR_SW_WAR
	.align		4
.L_18:
        /*0058*/ 	.byte	0x04, 0x36
        /*005a*/ 	.short	(.L_20 - .L_19)
.L_19:
        /*005c*/ 	.word	0x00000008
.L_20:


//--------------------- .nv.callgraph             --------------------------
	.section	.nv.callgraph,"",@"SHT_CUDA_CALLGRAPH"
	.align	4
	.sectionentsize	8
	.align		4
        /*0000*/ 	.word	0x00000000
	.align		4
        /*0004*/ 	.word	0xffffffff
	.align		4
        /*0008*/ 	.word	0x00000000
	.align		4
        /*000c*/ 	.word	0xfffffffe
	.align		4
        /*0010*/ 	.word	0x00000000
	.align		4
        /*0014*/ 	.word	0xfffffffd
	.align		4
        /*0018*/ 	.word	0x00000000
	.align		4
        /*001c*/ 	.word	0xfffffffc


//--------------------- .nv.constant4             --------------------------
	.section	.nv.constant4,"a",@progbits
	.align	8
	.align		8
.nv.constant4:
        /*0000*/ 	.dword	globalArray


//--------------------- .text._Z3addPiS_          --------------------------
	.section	.text._Z3addPiS_,"ax",@progbits
	.align	128
        .global         _Z3addPiS_
        .type           _Z3addPiS_,@function
        .size           _Z3addPiS_,(.L_x_5 - _Z3addPiS_)
        .other          _Z3addPiS_,@"STO_CUDA_ENTRY STV_DEFAULT"
_Z3addPiS_:
.text._Z3addPiS_:
[----:B------:R-:W-:Y:S01]  /*0000*/  LDC R1, c[0x0][0x37c] ;  /* 0x0000df00ff017b82 */ /* 0x000fe20000000800 */
[----:B------:R-:W0:Y:S07]  /*0010*/  S2R R5, SR_TID.X ;  /* 0x0000000000057919 */ /* 0x000e2e0000002100 */
[----:B------:R-:W0:Y:S01]  /*0020*/  LDC.64 R2, c[0x0][0x380] ;  /* 0x0000e000ff027b82 */ /* 0x000e220000000a00 */
[----:B------:R-:W1:Y:S01]  /*0030*/  LDCU.64 UR4, c[0x0][0x358] ;  /* 0x00006b00ff0477ac */ /* 0x000e620008000a00 */
[----:B0-----:R-:W-:-:S06]  /*0040*/  IMAD.WIDE.U32 R2, R5, 0x4, R2 ;  /* 0x0000000405027825 */ /* 0x001fcc00078e0002 */
[----:B-1----:R-:W2:Y:S01]  /*0050*/  LDG.E R2, desc[UR4][R2.64] ;  /* 0x0000000402027981 */ /* 0x002ea2000c1e1900 */
[----:B------:R-:W-:Y:S01]  /*0060*/  BSSY.RECONVERGENT B0, `(.L_x_0) ;  /* 0x000000e000007945 */ /* 0x000fe20003800200 */
[----:B------:R-:W-:Y:S02]  /*0070*/  CS2R R4, SRZ ;  /* 0x0000000000047805 */ /* 0x000fe4000001ff00 */
[----:B--2---:R-:W-:-:S13]  /*0080*/  ISETP.NE.AND P0, PT, R2, RZ, PT ;  /* 0x000000ff0200720c */ /* 0x004fda0003f05270 */
[----:B------:R-:W-:Y:S05]  /*0090*/  @!P0 BRA `(.L_x_1) ;  /* 0x0000000000288947 */ /* 0x000fea0003800000 */
[----:B------:R-:W-:Y:S01]  /*00a0*/  BSSY.RECONVERGENT B1, `(.L_x_2) ;  /* 0x0000008000017945 */ /* 0x000fe20003800200 */
[----:B------:R-:W-:-:S07]  /*00b0*/  IMAD.MOV.U32 R4, RZ, RZ, RZ ;  /* 0x000000ffff047224 */ /* 0x000fce00078e00ff */
.L_x_3:
[C---:B------:R-:W-:Y:S01]  /*00c0*/  VIADD R0, R2.reuse, 0x1 ;  /* 0x0000000102007836 */ /* 0x040fe20000000000 */
[----:B------:R-:W-:Y:S01]  /*00d0*/  LEA.HI R2, R2, R2, RZ, 0x1 ;  /* 0x0000000202027211 */ /* 0x000fe200078f08ff */
[----:B------:R-:W-:-:S03]  /*00e0*/  VIADD R4, R4, 0x1 ;  /* 0x0000000104047836 */ /* 0x000fc60000000000 */
[----:B------:R-:W-:Y:S02]  /*00f0*/  ISETP.GT.U32.AND P0, PT, R0, 0x2, PT ;  /* 0x000000020000780c */ /* 0x000fe40003f04070 */
[----:B------:R-:W-:-:S11]  /*0100*/  SHF.R.S32.HI R2, RZ, 0x1, R2 ;  /* 0x00000001ff027819 */ /* 0x000fd60000011402 */
[----:B------:R-:W-:Y:S05]  /*0110*/  @P0 BRA `(.L_x_3) ;  /* 0xfffffffc00e80947 */ /* 0x000fea000383ffff */
[----:B------:R-:W-:Y:S05]  /*0120*/  BSYNC.RECONVERGENT B1 ;  /* 0x0000000000017941 */ /* 0x000fea0003800200 */
.L_x_2:
[----:B------:R-:W-:-:S07]  /*0130*/  IMAD.MOV.U32 R5, RZ, RZ, RZ ;  /* 0x000000ffff057224 */ /* 0x000fce00078e00ff */
.L_x_1:
[----:B------:R-:W-:Y:S05]  /*0140*/  BSYNC.RECONVERGENT B0 ;  /* 0x0000000000007941 */ /* 0x000fea0003800200 */
.L_x_0:
[----:B------:R-:W0:Y:S01]  /*0150*/  LDCU.64 UR6, c[0x4][URZ] ;  /* 0x01000000ff0677ac */ /* 0x000e220008000a00 */
[C---:B------:R-:W-:Y:S01]  /*0160*/  IMAD.SHL.U32 R0, R4.reuse, 0x4, RZ ;  /* 0x0000000404007824 */ /* 0x040fe200078e00ff */
[----:B------:R-:W-:Y:S01]  /*0170*/  SHF.L.U64.HI R5, R4, 0x2, R5 ;  /* 0x0000000204057819 */ /* 0x000fe20000010205 */
[----:B------:R-:W-:-:S03]  /*0180*/  IMAD.MOV.U32 R9, RZ, RZ, 0x1 ;  /* 0x00000001ff097424 */ /* 0x000fc600078e00ff */
[----:B0-----:R-:W-:-:S04]  /*0190*/  IADD3 R2, P0, PT, R0, UR6, RZ ;  /* 0x0000000600027c10 */ /* 0x001fc8000ff1e0ff */
[----:B------:R-:W-:Y:S01]  /*01a0*/  IADD3.X R3, PT, PT, R5, UR7, RZ, P0, !PT ;  /* 0x0000000705037c10 */ /* 0x000fe200087fe4ff */
[----:B------:R-:W0:Y:S04]  /*01b0*/  LDCU.64 UR6, c[0x0][0x388] ;  /* 0x00007100ff0677ac */ /* 0x000e280008000a00 */
[----:B------:R-:W-:Y:S04]  /*01c0*/  REDG.E.ADD.STRONG.GPU desc[UR4][R2.64], R9 ;  /* 0x000000090200798e */ /* 0x000fe8000c12e104 */
[----:B------:R-:W2:Y:S01]  /*01d0*/  LDG.E R7, desc[UR4][R2.64] ;  /* 0x0000000402077981 */ /* 0x000ea2000c1e1900 */
[----:B0-----:R-:W-:-:S04]  /*01e0*/  IADD3 R4, P0, PT, R0, UR6, RZ ;  /* 0x0000000600047c10 */ /* 0x001fc8000ff1e0ff */
[----:B------:R-:W-:-:S05]  /*01f0*/  IADD3.X R5, PT, PT, R5, UR7, RZ, P0, !PT ;  /* 0x0000000705057c10 */ /* 0x000fca00087fe4ff */
[----:B--2---:R-:W-:Y:S01]  /*0200*/  STG.E desc[UR4][R4.64], R7 ;  /* 0x0000000704007986 */ /* 0x004fe2000c101904 */
[----:B------:R-:W-:Y:S05]  /*0210*/  EXIT ;  /* 0x000000000000794d */ /* 0x000fea0003800000 */
.L_x_4:
[----:B------:R-:W-:-:S00]  /*0220*/  BRA `(.L_x_4) ;  /* 0xfffffffc00fc7947 */ /* 0x000fc0000383ffff */
[----:B------:R-:W-:-:S00]  /*0230*/  NOP ;  /* 0x0000000000007918 */ /* 0x000fc00000000000 */
        /* <DEDUP_REMOVED lines=12> */
.L_x_5:


//--------------------- .nv.shared.reserved.0     --------------------------
	.section	.nv.shared.reserved.0,"aw",@nobits
	.weak		__nv_reservedSMEM_offset_0_alias
	.size		__nv_reservedSMEM_offset_0_alias, 0, 64
	.other		__nv_reservedSMEM_offset_0_alias,@"STO_CUDA_RESERVED_SHARED STV_DEFAULT"
__nv_reservedSMEM_offset_0_alias:
	.zero		0
	.zero		64


//--------------------- .nv.global                --------------------------
	.section	.nv.global,"aw",@nobits
	.align	4
.nv.global:
	.type		globalArray,@object
	.size		globalArray,(.L_0 - globalArray)
globalArray:
	.zero		128
.L_0:


//--------------------- .nv.constant0._Z3addPiS_  --------------------------
	.section	.nv.constant0._Z3addPiS_,"a",@progbits
	.sectionflags	@""
	.align	4
.nv.constant0._Z3addPiS_:
	.zero		912


//--------------------- SYMBOLS --------------------------

	.type		.nv.reservedSmem.offset0,@object
	.size		.nv.reservedSmem.offset0,0x4
